	.headerflags	@"EF_CUDA_TEXMODE_UNIFIED EF_CUDA_64BIT_ADDRESS EF_CUDA_ACCELERATORS EF_CUDA_SM90 EF_CUDA_VIRTUAL_SM(EF_CUDA_SM90)"
	.elftype	@"ET_EXEC"


//--------------------- .nv.info                  --------------------------
	.section	.nv.info,"",@"SHT_CUDA_INFO"
	.align	4


	//----- nvinfo : EIATTR_REGCOUNT
	.align		4
        /*0000*/ 	.byte	0x04, 0x2f
        /*0002*/ 	.short	(.L_1 - .L_0)
	.align		4
.L_0:
        /*0004*/ 	.word	index@(triton_poi_fused_cat_23)
        /*0008*/ 	.word	0x00000020


	//----- nvinfo : EIATTR_MIN_STACK_SIZE
	.align		4
.L_1:
        /*000c*/ 	.byte	0x04, 0x12
        /*000e*/ 	.short	(.L_3 - .L_2)
	.align		4
.L_2:
        /*0010*/ 	.word	index@(triton_poi_fused_cat_23)
        /*0014*/ 	.word	0x00000000


	//----- nvinfo : EIATTR_FRAME_SIZE
	.align		4
.L_3:
        /*0018*/ 	.byte	0x04, 0x11
        /*001a*/ 	.short	(.L_5 - .L_4)
	.align		4
.L_4:
        /*001c*/ 	.word	index@(triton_poi_fused_cat_23)
        /*0020*/ 	.word	0x00000000


	//----- nvinfo : EIATTR_MIN_STACK_SIZE
	.align		4
.L_5:
        /*0024*/ 	.byte	0x04, 0x12
        /*0026*/ 	.short	(.L_7 - .L_6)
	.align		4
.L_6:
        /*0028*/ 	.word	index@(triton_poi_fused_cat_23)
        /*002c*/ 	.word	0x00000000
.L_7:


//--------------------- .nv.info.triton_poi_fused_cat_23 --------------------------
	.section	.nv.info.triton_poi_fused_cat_23,"",@"SHT_CUDA_INFO"
	.sectionflags	@""
	.align	4


	//----- nvinfo : EIATTR_CUDA_API_VERSION
	.align		4
        /*0000*/ 	.byte	0x04, 0x37
        /*0002*/ 	.short	(.L_9 - .L_8)
.L_8:
        /*0004*/ 	.word	0x0000007c


	//----- nvinfo : EIATTR_KPARAM_INFO
	.align		4
.L_9:
        /*0008*/ 	.byte	0x04, 0x17
        /*000a*/ 	.short	(.L_11 - .L_10)
.L_10:
        /*000c*/ 	.word	0x00000000
        /*0010*/ 	.short	0x0004
        /*0012*/ 	.short	0x0020
        /*0014*/ 	.byte	0x00, 0xf0, 0x11, 0x00


	//----- nvinfo : EIATTR_KPARAM_INFO
	.align		4
.L_11:
        /*0018*/ 	.byte	0x04, 0x17
        /*001a*/ 	.short	(.L_13 - .L_12)
.L_12:
        /*001c*/ 	.word	0x00000000
        /*0020*/ 	.short	0x0003
        /*0022*/ 	.short	0x0018
        /*0024*/ 	.byte	0x00, 0xf4, 0x21, 0x00


	//----- nvinfo : EIATTR_KPARAM_INFO
	.align		4
.L_13:
        /*0028*/ 	.byte	0x04, 0x17
        /*002a*/ 	.short	(.L_15 - .L_14)
.L_14:
        /*002c*/ 	.word	0x00000000
        /*0030*/ 	.short	0x0002
        /*0032*/ 	.short	0x0010
        /*0034*/ 	.byte	0x00, 0xf4, 0x21, 0x00


	//----- nvinfo : EIATTR_KPARAM_INFO
	.align		4
.L_15:
        /*0038*/ 	.byte	0x04, 0x17
        /*003a*/ 	.short	(.L_17 - .L_16)
.L_16:
        /*003c*/ 	.word	0x00000000
        /*0040*/ 	.short	0x0001
        /*0042*/ 	.short	0x0008
        /*0044*/ 	.byte	0x00, 0xf4, 0x21, 0x00


	//----- nvinfo : EIATTR_KPARAM_INFO
	.align		4
.L_17:
        /*0048*/ 	.byte	0x04, 0x17
        /*004a*/ 	.short	(.L_19 - .L_18)
.L_18:
        /*004c*/ 	.word	0x00000000
        /*0050*/ 	.short	0x0000
        /*0052*/ 	.short	0x0000
        /*0054*/ 	.byte	0x00, 0xf4, 0x21, 0x00


	//----- nvinfo : EIATTR_SPARSE_MMA_MASK
	.align		4
.L_19:
        /*0058*/ 	.byte	0x03, 0x50
        /*005a*/ 	.short	0x0000


	//----- nvinfo : EIATTR_MAXREG_COUNT
	.align		4
        /*005c*/ 	.byte	0x03, 0x1b
        /*005e*/ 	.short	0x00ff


	//----- nvinfo : EIATTR_EXIT_INSTR_OFFSETS
	.align		4
        /*0060*/ 	.byte	0x04, 0x1c
        /*0062*/ 	.short	(.L_21 - .L_20)


	//   ....[0]....
.L_20:
        /*0064*/ 	.word	0x000008d0


	//----- nvinfo : EIATTR_REQNTID
	.align		4
.L_21:
        /*0068*/ 	.byte	0x04, 0x10
        /*006a*/ 	.short	(.L_23 - .L_22)
.L_22:
        /*006c*/ 	.word	0x00000080
        /*0070*/ 	.word	0x00000001
        /*0074*/ 	.word	0x00000001


	//----- nvinfo : EIATTR_CBANK_PARAM_SIZE
	.align		4
.L_23:
        /*0078*/ 	.byte	0x03, 0x19
        /*007a*/ 	.short	0x0024


	//----- nvinfo : EIATTR_PARAM_CBANK
	.align		4
        /*007c*/ 	.byte	0x04, 0x0a
        /*007e*/ 	.short	(.L_25 - .L_24)
	.align		4
.L_24:
        /*0080*/ 	.word	index@(.nv.constant0.triton_poi_fused_cat_23)
        /*0084*/ 	.short	0x0210
        /*0086*/ 	.short	0x0024


	//----- nvinfo : EIATTR_SW_WAR
	.align		4
.L_25:
        /*0088*/ 	.byte	0x04, 0x36
        /*008a*/ 	.short	(.L_27 - .L_26)
.L_26:
        /*008c*/ 	.word	0x00000008
.L_27:


//--------------------- .nv.callgraph             --------------------------
	.section	.nv.callgraph,"",@"SHT_CUDA_CALLGRAPH"
	.align	4
	.sectionentsize	8
	.align		4
        /*0000*/ 	.word	0x00000000
	.align		4
        /*0004*/ 	.word	0xffffffff
	.align		4
        /*0008*/ 	.word	0x00000000
	.align		4
        /*000c*/ 	.word	0xfffffffe
	.align		4
        /*0010*/ 	.word	0x00000000
	.align		4
        /*0014*/ 	.word	0xfffffffd
	.align		4
        /*0018*/ 	.word	0x00000000
	.align		4
        /*001c*/ 	.word	0xfffffffc


//--------------------- .text.triton_poi_fused_cat_23 --------------------------
	.section	.text.triton_poi_fused_cat_23,"ax",@progbits
	.align	128
        .global         triton_poi_fused_cat_23
        .type           triton_poi_fused_cat_23,@function
        .size           triton_poi_fused_cat_23,(.L_x_1 - triton_poi_fused_cat_23)
        .other          triton_poi_fused_cat_23,@"STO_CUDA_ENTRY STV_DEFAULT"
triton_poi_fused_cat_23:
.text.triton_poi_fused_cat_23:
[----:B------:R-:W-:Y:S01]  /*0000*/  LDC R1, c[0x0][0x28] ;  /* 0x00000a00ff017b82 */ /* 0x000fe20000000800 */
[----:B------:R-:W1:Y:S07]  /*0010*/  S2R R0, SR_TID.X ;  /* 0x0000000000007919 */ /* 0x000e6e0000002100 */
[----:B------:R-:W2:Y:S01]  /*0020*/  LDC.64 R22, c[0x0][0x210] ;  /* 0x00008400ff167b82 */ /* 0x000ea20000000a00 */
[----:B------:R-:W-:Y:S01]  /*0030*/  IMAD.MOV.U32 R14, RZ, RZ, RZ ;  /* 0x000000ffff0e7224 */ /* 0x000fe200078e00ff */
[----:B------:R-:W-:Y:S01]  /*0040*/  ULDC.64 UR4, c[0x0][0x208] ;  /* 0x0000820000047ab9 */ /* 0x000fe20000000a00 */
[----:B------:R-:W3:Y:S01]  /*0050*/  S2R R8, SR_CTAID.X ;  /* 0x0000000000087919 */ /* 0x000ee20000002500 */
[----:B------:R-:W-:-:S04]  /*0060*/  ULDC.64 UR6, c[0x0][0x220] ;  /* 0x0000880000067ab9 */ /* 0x000fc80000000a00 */
[----:B------:R-:W4:Y:S01]  /*0070*/  LDC.64 R16, c[0x0][0x218] ;  /* 0x00008600ff107b82 */ /* 0x000f220000000a00 */
[----:B-1----:R-:W-:-:S05]  /*0080*/  IMAD.SHL.U32 R0, R0, 0x4, RZ ;  /* 0x0000000400007824 */ /* 0x002fca00078e00ff */
[----:B------:R-:W-:-:S05]  /*0090*/  LOP3.LUT R3, R0, 0x1fc, RZ, 0xc0, !PT ;  /* 0x000001fc00037812 */ /* 0x000fca00078ec0ff */
[----:B---3--:R-:W-:-:S04]  /*00a0*/  IMAD R2, R8, 0x400, R3 ;  /* 0x0000040008027824 */ /* 0x008fc800078e0203 */
[----:B------:R-:W-:Y:S01]  /*00b0*/  IMAD.HI R9, R2, 0x66666667, RZ ;  /* 0x6666666702097827 */ /* 0x000fe200078e02ff */
[----:B------:R-:W-:-:S04]  /*00c0*/  SHF.R.S32.HI R3, RZ, 0x1f, R2 ;  /* 0x0000001fff037819 */ /* 0x000fc80000011402 */
[----:B------:R-:W-:Y:S02]  /*00d0*/  LEA.HI R0, R3, R2, RZ, 0x4 ;  /* 0x0000000203007211 */ /* 0x000fe400078f20ff */
[----:B------:R-:W-:Y:S02]  /*00e0*/  SHF.R.U32.HI R6, RZ, 0x1f, R9 ;  /* 0x0000001fff067819 */ /* 0x000fe40000011609 */
[----:B------:R-:W-:Y:S02]  /*00f0*/  SHF.R.S32.HI R3, RZ, 0x4, R0 ;  /* 0x00000004ff037819 */ /* 0x000fe40000011400 */
[----:B------:R-:W-:Y:S02]  /*0100*/  LEA.HI.SX32 R9, R9, R6, 0x13 ;  /* 0x0000000609097211 */ /* 0x000fe400078f9aff */
[----:B------:R-:W-:Y:S01]  /*0110*/  CS2R R6, SRZ ;  /* 0x0000000000067805 */ /* 0x000fe2000001ff00 */
[----:B------:R-:W-:-:S05]  /*0120*/  IMAD.HI R4, R3, 0x66666667, RZ ;  /* 0x6666666703047827 */ /* 0x000fca00078e02ff */
[----:B------:R-:W-:-:S04]  /*0130*/  SHF.R.U32.HI R5, RZ, 0x1f, R4 ;  /* 0x0000001fff057819 */ /* 0x000fc80000011604 */
[----:B------:R-:W-:-:S05]  /*0140*/  LEA.HI.SX32 R4, R4, R5, 0x17 ;  /* 0x0000000504047211 */ /* 0x000fca00078fbaff */
[----:B------:R-:W-:Y:S02]  /*0150*/  IMAD R3, R4, -0x500, R3 ;  /* 0xfffffb0004037824 */ /* 0x000fe400078e0203 */
[----:B------:R-:W-:Y:S02]  /*0160*/  IMAD R4, R9, -0x5000, R2 ;  /* 0xffffb00009047824 */ /* 0x000fe400078e0202 */
[C---:B----4-:R-:W-:Y:S01]  /*0170*/  IMAD.WIDE R24, R3.reuse, 0x4, R16 ;  /* 0x0000000403187825 */ /* 0x050fe200078e0210 */
[----:B------:R-:W-:-:S03]  /*0180*/  ISETP.GE.AND P2, PT, R3, 0x100, PT ;  /* 0x000001000300780c */ /* 0x000fc60003f46270 */
[----:B------:R-:W-:Y:S01]  /*0190*/  IMAD R11, R9, 0x1000, R4 ;  /* 0x00001000090b7824 */ /* 0x000fe200078e0204 */
[----:B------:R-:W-:-:S03]  /*01a0*/  CS2R R4, SRZ ;  /* 0x0000000000047805 */ /* 0x000fc6000001ff00 */
[----:B--2---:R-:W-:-:S06]  /*01b0*/  IMAD.WIDE R10, R11, 0x4, R22 ;  /* 0x000000040b0a7825 */ /* 0x004fcc00078e0216 */
[----:B------:R1:W2:Y:S04]  /*01c0*/  @!P2 LDG.E.128 R4, desc[UR4][R10.64] ;  /* 0x000000040a04a981 */ /* 0x0002a8000c1e1d00 */
[----:B------:R-:W3:Y:S01]  /*01d0*/  @!P2 LDG.E.EL R14, desc[UR4][R24.64] ;  /* 0x00000004180ea981 */ /* 0x000ee2000c2e1900 */
[----:B------:R-:W-:Y:S01]  /*01e0*/  SHF.R.S32.HI R13, RZ, 0x15, R8 ;  /* 0x00000015ff0d7819 */ /* 0x000fe20000011408 */
[----:B------:R-:W-:Y:S01]  /*01f0*/  VIADD R8, R2, 0x200 ;  /* 0x0000020002087836 */ /* 0x000fe20000000000 */
[----:B------:R-:W-:Y:S01]  /*0200*/  LOP3.LUT R15, R0, 0xfffffff0, RZ, 0xc0, !PT ;  /* 0xfffffff0000f7812 */ /* 0x000fe200078ec0ff */
[----:B------:R-:W-:Y:S01]  /*0210*/  IMAD.SHL.U32 R0, R9, 0x4000, RZ ;  /* 0x0000400009007824 */ /* 0x000fe200078e00ff */
[----:B------:R-:W-:Y:S01]  /*0220*/  SGXT R13, R13, 0x1 ;  /* 0x000000010d0d781a */ /* 0x000fe20000000200 */
[----:B------:R-:W-:Y:S01]  /*0230*/  IMAD.HI R19, R8, 0x66666667, RZ ;  /* 0x6666666708137827 */ /* 0x000fe200078e02ff */
[----:B------:R-:W-:-:S02]  /*0240*/  CS2R R26, SRZ ;  /* 0x00000000001a7805 */ /* 0x000fc4000001ff00 */
[----:B------:R-:W-:Y:S02]  /*0250*/  ISETP.GT.AND P5, PT, R3, 0xff, PT ;  /* 0x000000ff0300780c */ /* 0x000fe40003fa4270 */
[----:B------:R-:W-:Y:S01]  /*0260*/  LEA.HI R13, R13, R8, RZ, 0x4 ;  /* 0x000000080d0d7211 */ /* 0x000fe200078f20ff */
[----:B-1----:R-:W-:Y:S01]  /*0270*/  IMAD.IADD R10, R2, 0x1, -R15 ;  /* 0x00000001020a7824 */ /* 0x002fe200078e0a0f */
[----:B------:R-:W-:Y:S01]  /*0280*/  SHF.R.U32.HI R20, RZ, 0x1f, R19 ;  /* 0x0000001fff147819 */ /* 0x000fe20000011613 */
[----:B------:R-:W4:Y:S01]  /*0290*/  @!P2 LDG.E.EL R26, desc[UR4][R24.64] ;  /* 0x00000004181aa981 */ /* 0x000f22000c2e1900 */
[----:B------:R-:W-:Y:S01]  /*02a0*/  SHF.R.S32.HI R12, RZ, 0x4, R13 ;  /* 0x00000004ff0c7819 */ /* 0x000fe2000001140d */
[----:B------:R-:W-:Y:S01]  /*02b0*/  IMAD.MOV.U32 R28, RZ, RZ, RZ ;  /* 0x000000ffff1c7224 */ /* 0x000fe200078e00ff */
[----:B------:R-:W-:Y:S01]  /*02c0*/  SHF.R.S32.HI R15, RZ, 0x1f, R10 ;  /* 0x0000001fff0f7819 */ /* 0x000fe2000001140a */
[----:B------:R-:W5:Y:S02]  /*02d0*/  @!P2 LDG.E.EL R27, desc[UR4][R24.64] ;  /* 0x00000004181ba981 */ /* 0x000f64000c2e1900 */
[----:B------:R-:W-:-:S02]  /*02e0*/  IMAD.HI R13, R12, 0x66666667, RZ ;  /* 0x666666670c0d7827 */ /* 0x000fc400078e02ff */
[----:B------:R-:W5:Y:S03]  /*02f0*/  @!P2 LDG.E.EL R28, desc[UR4][R24.64] ;  /* 0x00000004181ca981 */ /* 0x000f66000c2e1900 */
[----:B------:R-:W-:-:S04]  /*0300*/  SHF.R.U32.HI R18, RZ, 0x1f, R13 ;  /* 0x0000001fff127819 */ /* 0x000fc8000001160d */
[----:B------:R-:W-:Y:S02]  /*0310*/  LEA.HI.SX32 R11, R13, R18, 0x17 ;  /* 0x000000120d0b7211 */ /* 0x000fe400078fbaff */
[----:B------:R-:W-:Y:S01]  /*0320*/  LEA.HI.SX32 R13, R19, R20, 0x13 ;  /* 0x00000014130d7211 */ /* 0x000fe200078f9aff */
[----:B------:R-:W-:Y:S02]  /*0330*/  IMAD.SHL.U32 R19, R3, 0x10, RZ ;  /* 0x0000001003137824 */ /* 0x000fe400078e00ff */
[----:B------:R-:W-:Y:S01]  /*0340*/  IMAD R9, R11, -0x500, R12 ;  /* 0xfffffb000b097824 */ /* 0x000fe200078e020c */
[--C-:B------:R-:W-:Y:S01]  /*0350*/  SHF.R.S32.HI R11, RZ, 0x1f, R0.reuse ;  /* 0x0000001fff0b7819 */ /* 0x100fe20000011400 */
[----:B------:R-:W-:Y:S01]  /*0360*/  IMAD.SHL.U32 R18, R13, 0x4000, RZ ;  /* 0x000040000d127824 */ /* 0x000fe200078e00ff */
[-C--:B------:R-:W-:Y:S01]  /*0370*/  IADD3 R0, P0, P1, R19, R10.reuse, R0 ;  /* 0x0000000a13007210 */ /* 0x080fe2000791e000 */
[----:B------:R-:W-:Y:S01]  /*0380*/  IMAD.MOV.U32 R3, RZ, RZ, RZ ;  /* 0x000000ffff037224 */ /* 0x000fe200078e00ff */
[----:B------:R-:W-:Y:S01]  /*0390*/  SHF.R.S32.HI R12, RZ, 0x1f, R19 ;  /* 0x0000001fff0c7819 */ /* 0x000fe20000011413 */
[----:B------:R-:W-:Y:S01]  /*03a0*/  IMAD.SHL.U32 R19, R9, 0x10, RZ ;  /* 0x0000001009137824 */ /* 0x000fe200078e00ff */
[----:B------:R-:W-:Y:S01]  /*03b0*/  SHF.R.S32.HI R20, RZ, 0x1f, R18 ;  /* 0x0000001fff147819 */ /* 0x000fe20000011412 */
[----:B------:R-:W-:Y:S01]  /*03c0*/  IMAD R8, R13, -0x5000, R8 ;  /* 0xffffb0000d087824 */ /* 0x000fe200078e0208 */
[----:B------:R-:W-:Y:S01]  /*03d0*/  IADD3.X R11, R12, R15, R11, P0, P1 ;  /* 0x0000000f0c0b7210 */ /* 0x000fe200007e240b */
[----:B------:R-:W-:Y:S01]  /*03e0*/  IMAD.WIDE R16, R9, 0x4, R16 ;  /* 0x0000000409107825 */ /* 0x000fe200078e0210 */
[----:B------:R-:W-:-:S02]  /*03f0*/  IADD3 R12, P1, P3, R19, R10, R18 ;  /* 0x0000000a130c7210 */ /* 0x000fc40007b3e012 */
[----:B------:R-:W-:Y:S01]  /*0400*/  SHF.R.S32.HI R10, RZ, 0x1f, R19 ;  /* 0x0000001fff0a7819 */ /* 0x000fe20000011413 */
[----:B------:R-:W-:Y:S01]  /*0410*/  IMAD R13, R13, 0x1000, R8 ;  /* 0x000010000d0d7824 */ /* 0x000fe200078e0208 */
[----:B------:R-:W-:Y:S02]  /*0420*/  LEA R18, P0, R0, UR6, 0x2 ;  /* 0x0000000600127c11 */ /* 0x000fe4000f8010ff */
[----:B------:R-:W-:Y:S02]  /*0430*/  IADD3.X R15, R10, R15, R20, P1, P3 ;  /* 0x0000000f0a0f7210 */ /* 0x000fe40000fe6414 */
[----:B------:R-:W-:Y:S02]  /*0440*/  CS2R R20, SRZ ;  /* 0x0000000000147805 */ /* 0x000fe4000001ff00 */
[C---:B------:R-:W-:Y:S02]  /*0450*/  ISETP.GE.AND P1, PT, R9.reuse, 0x100, PT ;  /* 0x000001000900780c */ /* 0x040fe40003f26270 */
[----:B------:R-:W-:Y:S01]  /*0460*/  LEA.HI.X R19, R0, UR7, R11, 0x2, P0 ;  /* 0x0000000700137c11 */ /* 0x000fe200080f140b */
[----:B------:R-:W-:Y:S01]  /*0470*/  IMAD.MOV.U32 R0, RZ, RZ, RZ ;  /* 0x000000ffff007224 */ /* 0x000fe200078e00ff */
[----:B------:R-:W-:-:S02]  /*0480*/  ISETP.GT.AND P0, PT, R9, 0xff, PT ;  /* 0x000000ff0900780c */ /* 0x000fc40003f04270 */
[----:B------:R-:W-:Y:S02]  /*0490*/  CS2R R8, SRZ ;  /* 0x0000000000087805 */ /* 0x000fe4000001ff00 */
[----:B------:R-:W-:Y:S01]  /*04a0*/  CS2R R10, SRZ ;  /* 0x00000000000a7805 */ /* 0x000fe2000001ff00 */
[----:B------:R-:W-:-:S05]  /*04b0*/  IMAD.WIDE R22, R13, 0x4, R22 ;  /* 0x000000040d167825 */ /* 0x000fca00078e0216 */
[----:B------:R1:W5:Y:S04]  /*04c0*/  @P5 LDG.E.128 R8, desc[UR4][R18.64+-0x4000] ;  /* 0xffc0000412085981 */ /* 0x000368000c1e1d00 */
[----:B------:R-:W5:Y:S04]  /*04d0*/  @!P1 LDG.E.EL R3, desc[UR4][R16.64] ;  /* 0x0000000410039981 */ /* 0x000f68000c2e1900 */
[----:B------:R-:W5:Y:S04]  /*04e0*/  @!P1 LDG.E.EL R0, desc[UR4][R16.64] ;  /* 0x0000000410009981 */ /* 0x000f68000c2e1900 */
[----:B------:R-:W5:Y:S04]  /*04f0*/  @!P1 LDG.E.EL R21, desc[UR4][R16.64] ;  /* 0x0000000410159981 */ /* 0x000f68000c2e1900 */
[----:B------:R3:W5:Y:S01]  /*0500*/  @!P1 LDG.E.EL R20, desc[UR4][R16.64] ;  /* 0x0000000410149981 */ /* 0x000762000c2e1900 */
[----:B-1----:R-:W-:-:S02]  /*0510*/  CS2R R18, SRZ ;  /* 0x0000000000127805 */ /* 0x002fc4000001ff00 */
[----:B------:R-:W-:-:S04]  /*0520*/  LEA R24, P3, R12, UR6, 0x2 ;  /* 0x000000060c187c11 */ /* 0x000fc8000f8610ff */
[----:B------:R-:W-:Y:S02]  /*0530*/  LEA.HI.X R25, R12, UR7, R15, 0x2, P3 ;  /* 0x000000070c197c11 */ /* 0x000fe400098f140f */
[----:B------:R-:W-:Y:S02]  /*0540*/  CS2R R12, SRZ ;  /* 0x00000000000c7805 */ /* 0x000fe4000001ff00 */
[----:B--2---:R-:W-:Y:S02]  /*0550*/  SEL R4, R4, RZ, !P2 ;  /* 0x000000ff04047207 */ /* 0x004fe40005000000 */
[----:B---3--:R-:W-:-:S04]  /*0560*/  SEL R17, R14, RZ, !P2 ;  /* 0x000000ff0e117207 */ /* 0x008fc80005000000 */
[C---:B------:R-:W-:Y:S01]  /*0570*/  FSETP.GEU.AND P6, PT, R4.reuse, -R17, PT ;  /* 0x800000110400720b */ /* 0x040fe20003fce000 */
[----:B------:R-:W-:Y:S01]  /*0580*/  FADD R4, R4, R17 ;  /* 0x0000001104047221 */ /* 0x000fe20000000000 */
[----:B------:R-:W-:Y:S02]  /*0590*/  CS2R R16, SRZ ;  /* 0x0000000000107805 */ /* 0x000fe4000001ff00 */
[----:B------:R-:W-:-:S04]  /*05a0*/  CS2R R14, SRZ ;  /* 0x00000000000e7805 */ /* 0x000fc8000001ff00 */
[----:B------:R-:W2:Y:S04]  /*05b0*/  @!P1 LDG.E.128 R16, desc[UR4][R22.64] ;  /* 0x0000000416109981 */ /* 0x000ea8000c1e1d00 */
[----:B------:R1:W3:Y:S01]  /*05c0*/  @P0 LDG.E.128 R12, desc[UR4][R24.64+-0x4000] ;  /* 0xffc00004180c0981 */ /* 0x0002e2000c1e1d00 */
[----:B------:R-:W-:Y:S02]  /*05d0*/  SEL R5, R5, RZ, !P2 ;  /* 0x000000ff05057207 */ /* 0x000fe40005000000 */
[----:B----4-:R-:W-:Y:S02]  /*05e0*/  SEL R29, R26, RZ, !P2 ;  /* 0x000000ff1a1d7207 */ /* 0x010fe40005000000 */
[----:B------:R-:W-:Y:S02]  /*05f0*/  SEL R6, R6, RZ, !P2 ;  /* 0x000000ff06067207 */ /* 0x000fe40005000000 */
[----:B-----5:R-:W-:-:S02]  /*0600*/  SEL R27, R27, RZ, !P2 ;  /* 0x000000ff1b1b7207 */ /* 0x020fc40005000000 */
[C---:B------:R-:W-:Y:S01]  /*0610*/  FSETP.GEU.AND P3, PT, R5.reuse, -R29, PT ;  /* 0x8000001d0500720b */ /* 0x040fe20003f6e000 */
[----:B-1----:R-:W-:Y:S01]  /*0620*/  FADD R24, R5, R29 ;  /* 0x0000001d05187221 */ /* 0x002fe20000000000 */
[----:B------:R-:W-:Y:S01]  /*0630*/  SEL R26, R7, RZ, !P2 ;  /* 0x000000ff071a7207 */ /* 0x000fe20005000000 */
[C---:B------:R-:W-:Y:S01]  /*0640*/  FADD R5, R6.reuse, R27 ;  /* 0x0000001b06057221 */ /* 0x040fe20000000000 */
[----:B------:R-:W-:Y:S02]  /*0650*/  FSETP.GEU.AND P4, PT, R6, -R27, PT ;  /* 0x8000001b0600720b */ /* 0x000fe40003f8e000 */
[----:B------:R-:W1:Y:S01]  /*0660*/  LDC.64 R6, c[0x0][0x228] ;  /* 0x00008a00ff067b82 */ /* 0x000e620000000a00 */
[----:B------:R-:W-:Y:S02]  /*0670*/  SEL R23, R28, RZ, !P2 ;  /* 0x000000ff1c177207 */ /* 0x000fe40005000000 */
[----:B------:R-:W-:Y:S02]  /*0680*/  SEL R8, R8, RZ, P5 ;  /* 0x000000ff08087207 */ /* 0x000fe40002800000 */
[----:B------:R-:W-:-:S02]  /*0690*/  SEL R9, R9, RZ, P5 ;  /* 0x000000ff09097207 */ /* 0x000fc40002800000 */
[----:B------:R-:W-:Y:S02]  /*06a0*/  SEL R10, R10, RZ, P5 ;  /* 0x000000ff0a0a7207 */ /* 0x000fe40002800000 */
[----:B------:R-:W-:Y:S02]  /*06b0*/  SEL R11, R11, RZ, P5 ;  /* 0x000000ff0b0b7207 */ /* 0x000fe40002800000 */
[C---:B------:R-:W-:Y:S01]  /*06c0*/  FSETP.GEU.AND P5, PT, R26.reuse, -R23, PT ;  /* 0x800000171a00720b */ /* 0x040fe20003fae000 */
[----:B------:R-:W-:Y:S01]  /*06d0*/  FADD R26, R26, R23 ;  /* 0x000000171a1a7221 */ /* 0x000fe20000000000 */
[----:B------:R-:W-:Y:S02]  /*06e0*/  @!P2 SEL R8, R4, RZ, P6 ;  /* 0x000000ff0408a207 */ /* 0x000fe40003000000 */
[----:B------:R-:W-:Y:S02]  /*06f0*/  SEL R3, R3, RZ, !P1 ;  /* 0x000000ff03037207 */ /* 0x000fe40004800000 */
[----:B------:R-:W-:-:S02]  /*0700*/  SEL R4, R0, RZ, !P1 ;  /* 0x000000ff00047207 */ /* 0x000fc40004800000 */
[----:B------:R-:W-:Y:S02]  /*0710*/  SEL R21, R21, RZ, !P1 ;  /* 0x000000ff15157207 */ /* 0x000fe40004800000 */
[----:B------:R-:W-:Y:S02]  /*0720*/  SEL R20, R20, RZ, !P1 ;  /* 0x000000ff14147207 */ /* 0x000fe40004800000 */
[----:B------:R-:W-:Y:S02]  /*0730*/  @!P2 SEL R9, R24, RZ, P3 ;  /* 0x000000ff1809a207 */ /* 0x000fe40001800000 */
[----:B------:R-:W-:Y:S02]  /*0740*/  @!P2 SEL R10, R5, RZ, P4 ;  /* 0x000000ff050aa207 */ /* 0x000fe40002000000 */
[----:B------:R-:W-:Y:S01]  /*0750*/  @!P2 SEL R11, R26, RZ, P5 ;  /* 0x000000ff1a0ba207 */ /* 0x000fe20002800000 */
[----:B-1----:R-:W-:-:S05]  /*0760*/  IMAD.WIDE R6, R2, 0x4, R6 ;  /* 0x0000000402067825 */ /* 0x002fca00078e0206 */
[----:B------:R-:W-:Y:S01]  /*0770*/  STG.E.128 desc[UR4][R6.64], R8 ;  /* 0x0000000806007986 */ /* 0x000fe2000c101d04 */
[----:B--2---:R-:W-:Y:S02]  /*0780*/  SEL R16, R16, RZ, !P1 ;  /* 0x000000ff10107207 */ /* 0x004fe40004800000 */
[----:B------:R-:W-:Y:S02]  /*0790*/  SEL R17, R17, RZ, !P1 ;  /* 0x000000ff11117207 */ /* 0x000fe40004800000 */
[----:B------:R-:W-:Y:S02]  /*07a0*/  SEL R18, R18, RZ, !P1 ;  /* 0x000000ff12127207 */ /* 0x000fe40004800000 */
[----:B------:R-:W-:Y:S01]  /*07b0*/  SEL R19, R19, RZ, !P1 ;  /* 0x000000ff13137207 */ /* 0x000fe20004800000 */
[----:B------:R-:W-:Y:S01]  /*07c0*/  FADD R0, R16, R3 ;  /* 0x0000000310007221 */ /* 0x000fe20000000000 */
[C---:B------:R-:W-:Y:S01]  /*07d0*/  FSETP.GEU.AND P3, PT, R17.reuse, -R4, PT ;  /* 0x800000041100720b */ /* 0x040fe20003f6e000 */
[----:B------:R-:W-:Y:S01]  /*07e0*/  FADD R4, R17, R4 ;  /* 0x0000000411047221 */ /* 0x000fe20000000000 */
[C---:B------:R-:W-:Y:S01]  /*07f0*/  FSETP.GEU.AND P4, PT, R18.reuse, -R21, PT ;  /* 0x800000151200720b */ /* 0x040fe20003f8e000 */
[----:B------:R-:W-:Y:S01]  /*0800*/  FADD R18, R18, R21 ;  /* 0x0000001512127221 */ /* 0x000fe20000000000 */
[C---:B------:R-:W-:Y:S01]  /*0810*/  FSETP.GEU.AND P2, PT, R19.reuse, -R20, PT ;  /* 0x800000141300720b */ /* 0x040fe20003f4e000 */
[----:B------:R-:W-:Y:S01]  /*0820*/  FADD R19, R19, R20 ;  /* 0x0000001413137221 */ /* 0x000fe20000000000 */
[----:B------:R-:W-:-:S02]  /*0830*/  FSETP.GEU.AND P6, PT, R16, -R3, PT ;  /* 0x800000031000720b */ /* 0x000fc40003fce000 */
[----:B---3--:R-:W-:Y:S02]  /*0840*/  SEL R12, R12, RZ, P0 ;  /* 0x000000ff0c0c7207 */ /* 0x008fe40000000000 */
[----:B------:R-:W-:Y:S02]  /*0850*/  SEL R13, R13, RZ, P0 ;  /* 0x000000ff0d0d7207 */ /* 0x000fe40000000000 */
[----:B------:R-:W-:Y:S02]  /*0860*/  SEL R14, R14, RZ, P0 ;  /* 0x000000ff0e0e7207 */ /* 0x000fe40000000000 */
[----:B------:R-:W-:Y:S02]  /*0870*/  SEL R15, R15, RZ, P0 ;  /* 0x000000ff0f0f7207 */ /* 0x000fe40000000000 */
[----:B------:R-:W-:Y:S02]  /*0880*/  @!P1 SEL R12, R0, RZ, P6 ;  /* 0x000000ff000c9207 */ /* 0x000fe40003000000 */
[----:B------:R-:W-:-:S02]  /*0890*/  @!P1 SEL R13, R4, RZ, P3 ;  /* 0x000000ff040d9207 */ /* 0x000fc40001800000 */
[----:B------:R-:W-:Y:S02]  /*08a0*/  @!P1 SEL R14, R18, RZ, P4 ;  /* 0x000000ff120e9207 */ /* 0x000fe40002000000 */
[----:B------:R-:W-:-:S05]  /*08b0*/  @!P1 SEL R15, R19, RZ, P2 ;  /* 0x000000ff130f9207 */ /* 0x000fca0001000000 */
[----:B------:R-:W-:Y:S01]  /*08c0*/  STG.E.128 desc[UR4][R6.64+0x800], R12 ;  /* 0x0008000c06007986 */ /* 0x000fe2000c101d04 */
[----:B------:R-:W-:Y:S05]  /*08d0*/  EXIT ;  /* 0x000000000000794d */ /* 0x000fea0003800000 */
.L_x_0:
[----:B------:R-:W-:-:S00]  /*08e0*/  BRA `(.L_x_0) ;  /* 0xfffffffc00fc7947 */ /* 0x000fc0000383ffff */
[----:B------:R-:W-:-:S00]  /*08f0*/  NOP ;  /* 0x0000000000007918 */ /* 0x000fc00000000000 */
        /* <DEDUP_REMOVED lines=8> */
.L_x_1:


//--------------------- .nv.constant0.triton_poi_fused_cat_23 --------------------------
	.section	.nv.constant0.triton_poi_fused_cat_23,"a",@progbits
	.sectionflags	@""
	.align	4
.nv.constant0.triton_poi_fused_cat_23:
	.zero		564
